//
// Generated by NVIDIA NVVM Compiler
//
// Compiler Build ID: CL-36424714
// Cuda compilation tools, release 13.0, V13.0.88
// Based on NVVM 20.0.0
//

.version 9.0
.target sm_100
.address_size 64

	// .globl	addKernel

.visible .entry addKernel(
	.param .u64 .ptr .align 1 addKernel_param_0,
	.param .u64 .ptr .align 1 addKernel_param_1,
	.param .u64 .ptr .align 1 addKernel_param_2,
	.param .u32 addKernel_param_3
)
{
	.reg .pred 	%p<2>;
	.reg .b32 	%r<3>;
	.reg .b32 	%f<4>;
	.reg .b64 	%rd<11>;

	ld.param.u64 	%rd1, [addKernel_param_0];
	ld.param.u64 	%rd2, [addKernel_param_1];
	ld.param.u64 	%rd3, [addKernel_param_2];
	ld.param.u32 	%r2, [addKernel_param_3];
	mov.u32 	%r1, %tid.x;
	setp.ge.s32 	%p1, %r1, %r2;
	@%p1 bra 	$L__BB0_2;
	cvta.to.global.u64 	%rd4, %rd1;
	cvta.to.global.u64 	%rd5, %rd2;
	cvta.to.global.u64 	%rd6, %rd3;
	mul.wide.u32 	%rd7, %r1, 4;
	add.s64 	%rd8, %rd4, %rd7;
	ld.global.f32 	%f1, [%rd8];
	add.s64 	%rd9, %rd5, %rd7;
	ld.global.f32 	%f2, [%rd9];
	add.f32 	%f3, %f1, %f2;
	add.s64 	%rd10, %rd6, %rd7;
	st.global.f32 	[%rd10], %f3;
$L__BB0_2:
	ret;

}


// ===== COMPILED SASS (sm_100) =====

	.target	sm_100

	.elftype	@"ET_EXEC"


//--------------------- .note.nv.tkinfo           --------------------------
	.section	.note.nv.tkinfo,"",@"SHT_NOTE"
	.sectionflags	@"SHF_NOTE_NV_TKINFO"
	.tkinfo
        /*0018*/ 	.word	0x00000002
        /*0030*/ 	.string	""
        /*0030*/ 	.string	"ptxas"
        /*0030*/ 	.string	"Cuda compilation tools, release 13.0, V13.0.88"
        /*0030*/ 	.string	"Build cuda_13.0.r13.0/compiler.36424714_0"
        /*0030*/ 	.string	"-arch sm_100 -m 64 "



//--------------------- .note.nv.cuinfo           --------------------------
	.section	.note.nv.cuinfo,"",@"SHT_NOTE"
	.sectionflags	@"SHF_NOTE_NV_CUINFO"
        /*0018*/ 	.short	0x0002
        /*001a*/ 	.short	0x0064
        /*001c*/ 	.short	0x0082
	.zero		2


//--------------------- .nv.info                  --------------------------
	.section	.nv.info,"",@"SHT_CUDA_INFO"
	.align	4


	//----- nvinfo : EIATTR_REGCOUNT
	.align		4
        /*0000*/ 	.byte	0x04, 0x2f
        /*0002*/ 	.short	(.L_1 - .L_0)
	.align		4
.L_0:
        /*0004*/ 	.word	index@(addKernel)
        /*0008*/ 	.word	0x0000000c


	//----- nvinfo : EIATTR_FRAME_SIZE
	.align		4
.L_1:
        /*000c*/ 	.byte	0x04, 0x11
        /*000e*/ 	.short	(.L_3 - .L_2)
	.align		4
.L_2:
        /*0010*/ 	.word	index@(addKernel)
        /*0014*/ 	.word	0x00000000


	//----- nvinfo : EIATTR_MIN_STACK_SIZE
	.align		4
.L_3:
        /*0018*/ 	.byte	0x04, 0x12
        /*001a*/ 	.short	(.L_5 - .L_4)
	.align		4
.L_4:
        /*001c*/ 	.word	index@(addKernel)
        /*0020*/ 	.word	0x00000000
.L_5:


//--------------------- .nv.compat                --------------------------
	.section	.nv.compat,"",@"SHT_CUDA_COMPAT_INFO"
	.align	4
        /*0000*/ 	.byte	0x02, 0x09, 0x00, 0x00, 0x02, 0x02, 0x01, 0x00, 0x02, 0x05, 0x05, 0x00, 0x03, 0x07, 0x01, 0x01
        /*0010*/ 	.byte	0x02, 0x03, 0x00, 0x00, 0x02, 0x06, 0x01, 0x00, 0x04, 0x0b, 0x08, 0x00, 0x09, 0x00, 0x00, 0x00
        /*0020*/ 	.byte	0x00, 0x00, 0x00, 0x00


//--------------------- .nv.info.addKernel        --------------------------
	.section	.nv.info.addKernel,"",@"SHT_CUDA_INFO"
	.sectionflags	@""
	.align	4


	//----- nvinfo : EIATTR_CUDA_API_VERSION
	.align		4
        /*0000*/ 	.byte	0x04, 0x37
        /*0002*/ 	.short	(.L_7 - .L_6)
.L_6:
        /*0004*/ 	.word	0x00000082


	//----- nvinfo : EIATTR_KPARAM_INFO
	.align		4
.L_7:
        /*0008*/ 	.byte	0x04, 0x17
        /*000a*/ 	.short	(.L_9 - .L_8)
.L_8:
        /*000c*/ 	.word	0x00000000
        /*0010*/ 	.short	0x0003
        /*0012*/ 	.short	0x0018
        /*0014*/ 	.byte	0x00, 0xf0, 0x11, 0x00


	//----- nvinfo : EIATTR_KPARAM_INFO
	.align		4
.L_9:
        /*0018*/ 	.byte	0x04, 0x17
        /*001a*/ 	.short	(.L_11 - .L_10)
.L_10:
        /*001c*/ 	.word	0x00000000
        /*0020*/ 	.short	0x0002
        /*0022*/ 	.short	0x0010
        /*0024*/ 	.byte	0x00, 0xf5, 0x21, 0x00


	//----- nvinfo : EIATTR_KPARAM_INFO
	.align		4
.L_11:
        /*0028*/ 	.byte	0x04, 0x17
        /*002a*/ 	.short	(.L_13 - .L_12)
.L_12:
        /*002c*/ 	.word	0x00000000
        /*0030*/ 	.short	0x0001
        /*0032*/ 	.short	0x0008
        /*0034*/ 	.byte	0x00, 0xf5, 0x21, 0x00


	//----- nvinfo : EIATTR_KPARAM_INFO
	.align		4
.L_13:
        /*0038*/ 	.byte	0x04, 0x17
        /*003a*/ 	.short	(.L_15 - .L_14)
.L_14:
        /*003c*/ 	.word	0x00000000
        /*0040*/ 	.short	0x0000
        /*0042*/ 	.short	0x0000
        /*0044*/ 	.byte	0x00, 0xf5, 0x21, 0x00


	//----- nvinfo : EIATTR_SPARSE_MMA_MASK
	.align		4
.L_15:
        /*0048*/ 	.byte	0x03, 0x50
        /*004a*/ 	.short	0x0000


	//----- nvinfo : EIATTR_MAXREG_COUNT
	.align		4
        /*004c*/ 	.byte	0x03, 0x1b
        /*004e*/ 	.short	0x00ff


	//----- nvinfo : EIATTR_MERCURY_ISA_VERSION
	.align		4
        /*0050*/ 	.byte	0x03, 0x5f
        /*0052*/ 	.short	0x0101


	//----- nvinfo : EIATTR_VRC_CTA_INIT_COUNT
	.align		4
        /*0054*/ 	.byte	0x02, 0x4a
	.zero		1
	.zero		1


	//----- nvinfo : EIATTR_EXIT_INSTR_OFFSETS
	.align		4
        /*0058*/ 	.byte	0x04, 0x1c
        /*005a*/ 	.short	(.L_17 - .L_16)


	//   ....[0]....
.L_16:
        /*005c*/ 	.word	0x00000040


	//   ....[1]....
        /*0060*/ 	.word	0x00000100


	//----- nvinfo : EIATTR_CBANK_PARAM_SIZE
	.align		4
.L_17:
        /*0064*/ 	.byte	0x03, 0x19
        /*0066*/ 	.short	0x001c


	//----- nvinfo : EIATTR_PARAM_CBANK
	.align		4
        /*0068*/ 	.byte	0x04, 0x0a
        /*006a*/ 	.short	(.L_19 - .L_18)
	.align		4
.L_18:
        /*006c*/ 	.word	index@(.nv.constant0.addKernel)
        /*0070*/ 	.short	0x0380
        /*0072*/ 	.short	0x001c


	//----- nvinfo : EIATTR_SW_WAR
	.align		4
.L_19:
        /*0074*/ 	.byte	0x04, 0x36
        /*0076*/ 	.short	(.L_21 - .L_20)
.L_20:
        /*0078*/ 	.word	0x00000008
.L_21:


//--------------------- .nv.callgraph             --------------------------
	.section	.nv.callgraph,"",@"SHT_CUDA_CALLGRAPH"
	.align	4
	.sectionentsize	8
	.align		4
        /*0000*/ 	.word	0x00000000
	.align		4
        /*0004*/ 	.word	0xffffffff
	.align		4
        /*0008*/ 	.word	0x00000000
	.align		4
        /*000c*/ 	.word	0xfffffffe
	.align		4
        /*0010*/ 	.word	0x00000000
	.align		4
        /*0014*/ 	.word	0xfffffffd
	.align		4
        /*0018*/ 	.word	0x00000000
	.align		4
        /*001c*/ 	.word	0xfffffffc


//--------------------- .text.addKernel           --------------------------
	.section	.text.addKernel,"ax",@progbits
	.align	128
        .global         addKernel
        .type           addKernel,@function
        .size           addKernel,(.L_x_1 - addKernel)
        .other          addKernel,@"STO_CUDA_ENTRY STV_DEFAULT"
addKernel:
.text.addKernel:
[----:B------:R-:W-:Y:S01]  /*0000*/  LDC R1, c[0x0][0x37c] ;  /* 0x0000df00ff017b82 */ /* 0x000fe20000000800 */
[----:B------:R-:W0:Y:S01]  /*0010*/  S2R R9, SR_TID.X ;  /* 0x0000000000097919 */ /* 0x000e220000002100 */
[----:B------:R-:W0:Y:S02]  /*0020*/  LDCU UR4, c[0x0][0x398] ;  /* 0x00007300ff0477ac */ /* 0x000e240008000800 */
[----:B0-----:R-:W-:-:S13]  /*0030*/  ISETP.GE.AND P0, PT, R9, UR4, PT ;  /* 0x0000000409007c0c */ /* 0x001fda000bf06270 */
[----:B------:R-:W-:Y:S05]  /*0040*/  @P0 EXIT ;  /* 0x000000000000094d */ /* 0x000fea0003800000 */
[----:B------:R-:W0:Y:S01]  /*0050*/  LDC.64 R2, c[0x0][0x380] ;  /* 0x0000e000ff027b82 */ /* 0x000e220000000a00 */
[----:B------:R-:W1:Y:S07]  /*0060*/  LDCU.64 UR4, c[0x0][0x358] ;  /* 0x00006b00ff0477ac */ /* 0x000e6e0008000a00 */
[----:B------:R-:W2:Y:S08]  /*0070*/  LDC.64 R4, c[0x0][0x388] ;  /* 0x0000e200ff047b82 */ /* 0x000eb00000000a00 */
[----:B------:R-:W3:Y:S01]  /*0080*/  LDC.64 R6, c[0x0][0x390] ;  /* 0x0000e400ff067b82 */ /* 0x000ee20000000a00 */
[----:B0-----:R-:W-:-:S06]  /*0090*/  IMAD.WIDE.U32 R2, R9, 0x4, R2 ;  /* 0x0000000409027825 */ /* 0x001fcc00078e0002 */
[----:B-1----:R-:W4:Y:S01]  /*00a0*/  LDG.E R2, desc[UR4][R2.64] ;  /* 0x0000000402027981 */ /* 0x002f22000c1e1900 */
[----:B--2---:R-:W-:-:S06]  /*00b0*/  IMAD.WIDE.U32 R4, R9, 0x4, R4 ;  /* 0x0000000409047825 */ /* 0x004fcc00078e0004 */
[----:B------:R-:W4:Y:S01]  /*00c0*/  LDG.E R5, desc[UR4][R4.64] ;  /* 0x0000000404057981 */ /* 0x000f22000c1e1900 */
[----:B---3--:R-:W-:-:S04]  /*00d0*/  IMAD.WIDE.U32 R6, R9, 0x4, R6 ;  /* 0x0000000409067825 */ /* 0x008fc800078e0006 */
[----:B----4-:R-:W-:-:S05]  /*00e0*/  FADD R9, R2, R5 ;  /* 0x0000000502097221 */ /* 0x010fca0000000000 */
[----:B------:R-:W-:Y:S01]  /*00f0*/  STG.E desc[UR4][R6.64], R9 ;  /* 0x0000000906007986 */ /* 0x000fe2000c101904 */
[----:B------:R-:W-:Y:S05]  /*0100*/  EXIT ;  /* 0x000000000000794d */ /* 0x000fea0003800000 */
.L_x_0:
[----:B------:R-:W-:-:S00]  /*0110*/  BRA `(.L_x_0) ;  /* 0xfffffffc00fc7947 */ /* 0x000fc0000383ffff */
[----:B------:R-:W-:-:S00]  /*0120*/  NOP ;  /* 0x0000000000007918 */ /* 0x000fc00000000000 */
        /* <DEDUP_REMOVED lines=13> */
.L_x_1:


//--------------------- .nv.shared.reserved.0     --------------------------
	.section	.nv.shared.reserved.0,"aw",@nobits
	.weak		__nv_reservedSMEM_offset_0_alias
	.size		__nv_reservedSMEM_offset_0_alias, 0, 64
	.other		__nv_reservedSMEM_offset_0_alias,@"STO_CUDA_RESERVED_SHARED STV_DEFAULT"
__nv_reservedSMEM_offset_0_alias:
	.zero		0
	.zero		64


//--------------------- .nv.constant0.addKernel   --------------------------
	.section	.nv.constant0.addKernel,"a",@progbits
	.sectionflags	@""
	.align	4
.nv.constant0.addKernel:
	.zero		924


//--------------------- SYMBOLS --------------------------

	.type		.nv.reservedSmem.offset0,@object
	.size		.nv.reservedSmem.offset0,0x4
